	.headerflags	@"EF_CUDA_TEXMODE_UNIFIED EF_CUDA_64BIT_ADDRESS EF_CUDA_ACCELERATORS EF_CUDA_SM90 EF_CUDA_VIRTUAL_SM(EF_CUDA_SM90)"
	.elftype	@"ET_EXEC"


//--------------------- .nv.info                  --------------------------
	.section	.nv.info,"",@"SHT_CUDA_INFO"
	.align	4


	//----- nvinfo : EIATTR_REGCOUNT
	.align		4
        /*0000*/ 	.byte	0x04, 0x2f
        /*0002*/ 	.short	(.L_1 - .L_0)
	.align		4
.L_0:
        /*0004*/ 	.word	index@(triton_per_fused__log_softmax_convolution_27)
        /*0008*/ 	.word	0x00000016


	//----- nvinfo : EIATTR_MIN_STACK_SIZE
	.align		4
.L_1:
        /*000c*/ 	.byte	0x04, 0x12
        /*000e*/ 	.short	(.L_3 - .L_2)
	.align		4
.L_2:
        /*0010*/ 	.word	index@(triton_per_fused__log_softmax_convolution_27)
        /*0014*/ 	.word	0x00000000


	//----- nvinfo : EIATTR_FRAME_SIZE
	.align		4
.L_3:
        /*0018*/ 	.byte	0x04, 0x11
        /*001a*/ 	.short	(.L_5 - .L_4)
	.align		4
.L_4:
        /*001c*/ 	.word	index@(triton_per_fused__log_softmax_convolution_27)
        /*0020*/ 	.word	0x00000000


	//----- nvinfo : EIATTR_MIN_STACK_SIZE
	.align		4
.L_5:
        /*0024*/ 	.byte	0x04, 0x12
        /*0026*/ 	.short	(.L_7 - .L_6)
	.align		4
.L_6:
        /*0028*/ 	.word	index@(triton_per_fused__log_softmax_convolution_27)
        /*002c*/ 	.word	0x00000000
.L_7:


//--------------------- .nv.info.triton_per_fused__log_softmax_convolution_27 --------------------------
	.section	.nv.info.triton_per_fused__log_softmax_convolution_27,"",@"SHT_CUDA_INFO"
	.sectionflags	@""
	.align	4


	//----- nvinfo : EIATTR_CUDA_API_VERSION
	.align		4
        /*0000*/ 	.byte	0x04, 0x37
        /*0002*/ 	.short	(.L_9 - .L_8)
.L_8:
        /*0004*/ 	.word	0x0000007c


	//----- nvinfo : EIATTR_KPARAM_INFO
	.align		4
.L_9:
        /*0008*/ 	.byte	0x04, 0x17
        /*000a*/ 	.short	(.L_11 - .L_10)
.L_10:
        /*000c*/ 	.word	0x00000000
        /*0010*/ 	.short	0x0005
        /*0012*/ 	.short	0x0024
        /*0014*/ 	.byte	0x00, 0xf0, 0x11, 0x00


	//----- nvinfo : EIATTR_KPARAM_INFO
	.align		4
.L_11:
        /*0018*/ 	.byte	0x04, 0x17
        /*001a*/ 	.short	(.L_13 - .L_12)
.L_12:
        /*001c*/ 	.word	0x00000000
        /*0020*/ 	.short	0x0004
        /*0022*/ 	.short	0x0020
        /*0024*/ 	.byte	0x00, 0xf0, 0x11, 0x00


	//----- nvinfo : EIATTR_KPARAM_INFO
	.align		4
.L_13:
        /*0028*/ 	.byte	0x04, 0x17
        /*002a*/ 	.short	(.L_15 - .L_14)
.L_14:
        /*002c*/ 	.word	0x00000000
        /*0030*/ 	.short	0x0003
        /*0032*/ 	.short	0x0018
        /*0034*/ 	.byte	0x00, 0xf4, 0x21, 0x00


	//----- nvinfo : EIATTR_KPARAM_INFO
	.align		4
.L_15:
        /*0038*/ 	.byte	0x04, 0x17
        /*003a*/ 	.short	(.L_17 - .L_16)
.L_16:
        /*003c*/ 	.word	0x00000000
        /*0040*/ 	.short	0x0002
        /*0042*/ 	.short	0x0010
        /*0044*/ 	.byte	0x00, 0xf4, 0x21, 0x00


	//----- nvinfo : EIATTR_KPARAM_INFO
	.align		4
.L_17:
        /*0048*/ 	.byte	0x04, 0x17
        /*004a*/ 	.short	(.L_19 - .L_18)
.L_18:
        /*004c*/ 	.word	0x00000000
        /*0050*/ 	.short	0x0001
        /*0052*/ 	.short	0x0008
        /*0054*/ 	.byte	0x00, 0xf4, 0x21, 0x00


	//----- nvinfo : EIATTR_KPARAM_INFO
	.align		4
.L_19:
        /*0058*/ 	.byte	0x04, 0x17
        /*005a*/ 	.short	(.L_21 - .L_20)
.L_20:
        /*005c*/ 	.word	0x00000000
        /*0060*/ 	.short	0x0000
        /*0062*/ 	.short	0x0000
        /*0064*/ 	.byte	0x00, 0xf4, 0x21, 0x00


	//----- nvinfo : EIATTR_SPARSE_MMA_MASK
	.align		4
.L_21:
        /*0068*/ 	.byte	0x03, 0x50
        /*006a*/ 	.short	0x0000


	//----- nvinfo : EIATTR_MAXREG_COUNT
	.align		4
        /*006c*/ 	.byte	0x03, 0x1b
        /*006e*/ 	.short	0x00ff


	//----- nvinfo : EIATTR_COOP_GROUP_MASK_REGIDS
	.align		4
        /*0070*/ 	.byte	0x04, 0x29
        /*0072*/ 	.short	(.L_23 - .L_22)


	//   ....[0]....
.L_22:
        /*0074*/ 	.word	0xffffffff


	//   ....[1]....
        /*0078*/ 	.word	0xffffffff


	//   ....[2]....
        /*007c*/ 	.word	0xffffffff


	//   ....[3]....
        /*0080*/ 	.word	0xffffffff


	//   ....[4]....
        /*0084*/ 	.word	0xffffffff


	//   ....[5]....
        /*0088*/ 	.word	0xffffffff


	//   ....[6]....
        /*008c*/ 	.word	0xffffffff


	//   ....[7]....
        /*0090*/ 	.word	0xffffffff


	//   ....[8]....
        /*0094*/ 	.word	0xffffffff


	//   ....[9]....
        /*0098*/ 	.word	0xffffffff


	//   ....[10]....
        /*009c*/ 	.word	0xffffffff


	//   ....[11]....
        /*00a0*/ 	.word	0xffffffff


	//   ....[12]....
        /*00a4*/ 	.word	0xffffffff


	//   ....[13]....
        /*00a8*/ 	.word	0xffffffff


	//----- nvinfo : EIATTR_COOP_GROUP_INSTR_OFFSETS
	.align		4
.L_23:
        /*00ac*/ 	.byte	0x04, 0x28
        /*00ae*/ 	.short	(.L_25 - .L_24)


	//   ....[0]....
.L_24:
        /*00b0*/ 	.word	0x00000290


	//   ....[1]....
        /*00b4*/ 	.word	0x000002b0


	//   ....[2]....
        /*00b8*/ 	.word	0x00000300


	//   ....[3]....
        /*00bc*/ 	.word	0x00000330


	//   ....[4]....
        /*00c0*/ 	.word	0x000003d0


	//   ....[5]....
        /*00c4*/ 	.word	0x00000400


	//   ....[6]....
        /*00c8*/ 	.word	0x000004d0


	//   ....[7]....
        /*00cc*/ 	.word	0x00000660


	//   ....[8]....
        /*00d0*/ 	.word	0x00000690


	//   ....[9]....
        /*00d4*/ 	.word	0x000006d0


	//   ....[10]....
        /*00d8*/ 	.word	0x00000700


	//   ....[11]....
        /*00dc*/ 	.word	0x00000720


	//   ....[12]....
        /*00e0*/ 	.word	0x00000750


	//   ....[13]....
        /*00e4*/ 	.word	0x00000800


	//----- nvinfo : EIATTR_EXIT_INSTR_OFFSETS
	.align		4
.L_25:
        /*00e8*/ 	.byte	0x04, 0x1c
        /*00ea*/ 	.short	(.L_27 - .L_26)


	//   ....[0]....
.L_26:
        /*00ec*/ 	.word	0x000008d0


	//   ....[1]....
        /*00f0*/ 	.word	0x00000920


	//----- nvinfo : EIATTR_REQNTID
	.align		4
.L_27:
        /*00f4*/ 	.byte	0x04, 0x10
        /*00f6*/ 	.short	(.L_29 - .L_28)
.L_28:
        /*00f8*/ 	.word	0x00000040
        /*00fc*/ 	.word	0x00000001
        /*0100*/ 	.word	0x00000001


	//----- nvinfo : EIATTR_CBANK_PARAM_SIZE
	.align		4
.L_29:
        /*0104*/ 	.byte	0x03, 0x19
        /*0106*/ 	.short	0x0028


	//----- nvinfo : EIATTR_PARAM_CBANK
	.align		4
        /*0108*/ 	.byte	0x04, 0x0a
        /*010a*/ 	.short	(.L_31 - .L_30)
	.align		4
.L_30:
        /*010c*/ 	.word	index@(.nv.constant0.triton_per_fused__log_softmax_convolution_27)
        /*0110*/ 	.short	0x0210
        /*0112*/ 	.short	0x0028


	//----- nvinfo : EIATTR_SW_WAR
	.align		4
.L_31:
        /*0114*/ 	.byte	0x04, 0x36
        /*0116*/ 	.short	(.L_33 - .L_32)
.L_32:
        /*0118*/ 	.word	0x00000008
.L_33:


//--------------------- .nv.callgraph             --------------------------
	.section	.nv.callgraph,"",@"SHT_CUDA_CALLGRAPH"
	.align	4
	.sectionentsize	8
	.align		4
        /*0000*/ 	.word	0x00000000
	.align		4
        /*0004*/ 	.word	0xffffffff
	.align		4
        /*0008*/ 	.word	0x00000000
	.align		4
        /*000c*/ 	.word	0xfffffffe
	.align		4
        /*0010*/ 	.word	0x00000000
	.align		4
        /*0014*/ 	.word	0xfffffffd
	.align		4
        /*0018*/ 	.word	0x00000000
	.align		4
        /*001c*/ 	.word	0xfffffffc


//--------------------- .text.triton_per_fused__log_softmax_convolution_27 --------------------------
	.section	.text.triton_per_fused__log_softmax_convolution_27,"ax",@progbits
	.sectionflags	@"SHF_BARRIERS=1"
	.align	128
        .global         triton_per_fused__log_softmax_convolution_27
        .type           triton_per_fused__log_softmax_convolution_27,@function
        .size           triton_per_fused__log_softmax_convolution_27,(.L_x_1 - triton_per_fused__log_softmax_convolution_27)
        .other          triton_per_fused__log_softmax_convolution_27,@"STO_CUDA_ENTRY STV_DEFAULT"
triton_per_fused__log_softmax_convolution_27:
.text.triton_per_fused__log_softmax_convolution_27:
[----:B------:R-:W0:Y:S02]  /*0000*/  LDC R1, c[0x0][0x28] ;  /* 0x00000a00ff017b82 */ /* 0x000e240000000800 */
[----:B------:R-:W1:Y:S01]  /*0010*/  S2R R3, SR_TID.X ;  /* 0x0000000000037919 */ /* 0x000e620000002100 */
[----:B------:R-:W2:Y:S01]  /*0020*/  LDC.64 R8, c[0x0][0x218] ;  /* 0x00008600ff087b82 */ /* 0x000ea20000000a00 */
[----:B------:R-:W-:Y:S01]  /*0030*/  ULDC.64 UR6, c[0x0][0x208] ;  /* 0x0000820000067ab9 */ /* 0x000fe20000000a00 */
[----:B------:R-:W3:Y:S01]  /*0040*/  S2R R4, SR_CTAID.X ;  /* 0x0000000000047919 */ /* 0x000ee20000002500 */
[----:B-1----:R-:W-:Y:S01]  /*0050*/  IMAD.SHL.U32 R7, R3, 0x2, RZ ;  /* 0x0000000203077824 */ /* 0x002fe200078e00ff */
[----:B------:R-:W-:Y:S01]  /*0060*/  SHF.R.U32.HI R13, RZ, 0x2, R3 ;  /* 0x00000002ff0d7819 */ /* 0x000fe20000011603 */
[----:B---3--:R-:W-:Y:S01]  /*0070*/  IMAD.SHL.U32 R0, R4, 0x8, RZ ;  /* 0x0000000804007824 */ /* 0x008fe200078e00ff */
[----:B------:R-:W-:Y:S02]  /*0080*/  SHF.R.S32.HI R11, RZ, 0x1c, R4 ;  /* 0x0000001cff0b7819 */ /* 0x000fe40000011404 */
[----:B------:R-:W-:Y:S01]  /*0090*/  LOP3.LUT R7, R7, 0x6, RZ, 0xc0, !PT ;  /* 0x0000000607077812 */ /* 0x000fe200078ec0ff */
[----:B------:R-:W1:Y:S01]  /*00a0*/  LDC.64 R4, c[0x0][0x210] ;  /* 0x00008400ff047b82 */ /* 0x000e620000000a00 */
[----:B------:R-:W-:-:S02]  /*00b0*/  SGXT R11, R11, 0x1 ;  /* 0x000000010b0b781a */ /* 0x000fc40000000200 */
[----:B------:R-:W-:-:S04]  /*00c0*/  LOP3.LUT R10, R0, R7, RZ, 0xfc, !PT ;  /* 0x00000007000a7212 */ /* 0x000fc800078efcff */
[----:B------:R-:W-:-:S04]  /*00d0*/  LEA.HI R12, R11, R10, RZ, 0xc ;  /* 0x0000000a0b0c7211 */ /* 0x000fc800078f60ff */
[----:B------:R-:W-:Y:S02]  /*00e0*/  LOP3.LUT R11, R12, 0xfffff000, RZ, 0xc0, !PT ;  /* 0xfffff0000c0b7812 */ /* 0x000fe400078ec0ff */
[----:B------:R-:W-:-:S03]  /*00f0*/  SHF.R.S32.HI R12, RZ, 0xc, R12 ;  /* 0x0000000cff0c7819 */ /* 0x000fc6000001140c */
[----:B------:R-:W-:Y:S01]  /*0100*/  IMAD.IADD R10, R10, 0x1, -R11 ;  /* 0x000000010a0a7824 */ /* 0x000fe200078e0a0b */
[----:B------:R-:W-:-:S04]  /*0110*/  SGXT.U32 R11, R13, 0x4 ;  /* 0x000000040d0b781a */ /* 0x000fc80000000000 */
[C---:B------:R-:W-:Y:S01]  /*0120*/  ISETP.GE.U32.AND P1, PT, R11.reuse, 0xc, PT ;  /* 0x0000000c0b00780c */ /* 0x040fe20003f26070 */
[C---:B------:R-:W-:Y:S02]  /*0130*/  IMAD R13, R11.reuse, 0x1000, R10 ;  /* 0x000010000b0d7824 */ /* 0x040fe400078e020a */
[----:B--2---:R-:W-:Y:S01]  /*0140*/  IMAD.WIDE.U32 R8, R11, 0x4, R8 ;  /* 0x000000040b087825 */ /* 0x004fe200078e0008 */
[----:B------:R-:W-:-:S03]  /*0150*/  CS2R R10, SRZ ;  /* 0x00000000000a7805 */ /* 0x000fc6000001ff00 */
[----:B------:R-:W-:Y:S02]  /*0160*/  IMAD R13, R12, 0xc000, R13 ;  /* 0x0000c0000c0d7824 */ /* 0x000fe400078e020d */
[----:B------:R-:W-:Y:S02]  /*0170*/  IMAD.MOV.U32 R12, RZ, RZ, RZ ;  /* 0x000000ffff0c7224 */ /* 0x000fe400078e00ff */
[----:B-1----:R-:W-:-:S04]  /*0180*/  IMAD.WIDE R4, R13, 0x4, R4 ;  /* 0x000000040d047825 */ /* 0x002fc800078e0204 */
[----:B------:R1:W2:Y:S04]  /*0190*/  @!P1 LDG.E.EL R12, desc[UR6][R8.64] ;  /* 0x00000006080c9981 */ /* 0x0002a8000c2e1900 */
[----:B------:R3:W4:Y:S01]  /*01a0*/  @!P1 LDG.E.64 R10, desc[UR6][R4.64] ;  /* 0x00000006040a9981 */ /* 0x000722000c1e1b00 */
[----:B------:R-:W5:Y:S01]  /*01b0*/  S2UR UR5, SR_CgaCtaId ;  /* 0x00000000000579c3 */ /* 0x000f620000008800 */
[----:B------:R-:W-:Y:S01]  /*01c0*/  UMOV UR4, 0x400 ;  /* 0x0000040000047882 */ /* 0x000fe20000000000 */
[----:B-1----:R-:W-:Y:S02]  /*01d0*/  SHF.R.U32.HI R8, RZ, 0x3, R3 ;  /* 0x00000003ff087819 */ /* 0x002fe40000011603 */
[----:B---3--:R-:W-:Y:S02]  /*01e0*/  LOP3.LUT R4, R3, 0x1f, RZ, 0xc0, !PT ;  /* 0x0000001f03047812 */ /* 0x008fe400078ec0ff */
[----:B------:R-:W-:Y:S01]  /*01f0*/  LOP3.LUT R8, R8, 0x4, RZ, 0xc0, !PT ;  /* 0x0000000408087812 */ /* 0x000fe200078ec0ff */
[----:B-----5:R-:W-:Y:S01]  /*0200*/  UPRMT UR4, UR5, 0x654, UR4 ;  /* 0x0000065405047896 */ /* 0x020fe20008000004 */
[----:B--2---:R-:W-:-:S02]  /*0210*/  SEL R12, R12, RZ, !P1 ;  /* 0x000000ff0c0c7207 */ /* 0x004fc40004800000 */
[----:B----4-:R-:W-:Y:S02]  /*0220*/  SEL R13, R10, RZ, !P1 ;  /* 0x000000ff0a0d7207 */ /* 0x010fe40004800000 */
[----:B------:R-:W-:-:S03]  /*0230*/  SEL R11, R11, RZ, !P1 ;  /* 0x000000ff0b0b7207 */ /* 0x000fc60004800000 */
[--C-:B------:R-:W-:Y:S02]  /*0240*/  FADD R13, R13, R12.reuse ;  /* 0x0000000c0d0d7221 */ /* 0x100fe40000000000 */
[----:B------:R-:W-:-:S03]  /*0250*/  FADD R16, R11, R12 ;  /* 0x0000000c0b107221 */ /* 0x000fc60000000000 */
[----:B------:R-:W-:Y:S02]  /*0260*/  FSEL R14, R13, -INF , !P1 ;  /* 0xff8000000d0e7808 */ /* 0x000fe40004800000 */
[----:B------:R-:W-:Y:S02]  /*0270*/  FSEL R10, R16, -INF , !P1 ;  /* 0xff800000100a7808 */ /* 0x000fe40004800000 */
[----:B------:R-:W-:Y:S01]  /*0280*/  FSETP.NAN.AND P2, PT, R14, R14, PT ;  /* 0x0000000e0e00720b */ /* 0x000fe20003f48000 */
[----:B------:R-:W1:Y:S01]  /*0290*/  SHFL.BFLY PT, R11, R14, 0x10, 0x1f ;  /* 0x0e001f000e0b7f89 */ /* 0x000e6200000e0000 */
[----:B------:R-:W-:-:S03]  /*02a0*/  FSETP.NAN.AND P4, PT, R10, R10, PT ;  /* 0x0000000a0a00720b */ /* 0x000fc60003f88000 */
[----:B------:R-:W2:Y:S01]  /*02b0*/  SHFL.BFLY PT, R15, R10, 0x10, 0x1f ;  /* 0x0e001f000a0f7f89 */ /* 0x000ea200000e0000 */
[----:B-1----:R-:W-:Y:S02]  /*02c0*/  FSETP.GT.AND P0, PT, R14, R11, PT ;  /* 0x0000000b0e00720b */ /* 0x002fe40003f04000 */
[----:B--2---:R-:W-:-:S07]  /*02d0*/  FSETP.GT.AND P3, PT, R10, R15, PT ;  /* 0x0000000f0a00720b */ /* 0x004fce0003f64000 */
[----:B------:R-:W-:-:S04]  /*02e0*/  @!P4 FSEL R10, R10, R15, P3 ;  /* 0x0000000f0a0ac208 */ /* 0x000fc80001800000 */
[----:B------:R-:W-:Y:S01]  /*02f0*/  FSETP.NAN.AND P4, PT, R10, R10, PT ;  /* 0x0000000a0a00720b */ /* 0x000fe20003f88000 */
[----:B------:R-:W1:Y:S01]  /*0300*/  SHFL.BFLY PT, R9, R10, 0x8, 0x1f ;  /* 0x0d001f000a097f89 */ /* 0x000e6200000e0000 */
[----:B------:R-:W-:-:S04]  /*0310*/  @!P0 FSEL R14, R14, R11, P2 ;  /* 0x0000000b0e0e8208 */ /* 0x000fc80001000000 */
[----:B------:R-:W-:Y:S01]  /*0320*/  FSETP.NAN.AND P2, PT, R14, R14, PT ;  /* 0x0000000e0e00720b */ /* 0x000fe20003f48000 */
[----:B------:R-:W2:Y:S01]  /*0330*/  SHFL.BFLY PT, R5, R14, 0x8, 0x1f ;  /* 0x0d001f000e057f89 */ /* 0x000ea200000e0000 */
[----:B-1----:R-:W-:Y:S02]  /*0340*/  FSETP.GT.AND P3, PT, R10, R9, PT ;  /* 0x000000090a00720b */ /* 0x002fe40003f64000 */
[----:B--2---:R-:W-:-:S11]  /*0350*/  FSETP.GT.AND P0, PT, R14, R5, PT ;  /* 0x000000050e00720b */ /* 0x004fd60003f04000 */
[----:B------:R-:W-:Y:S01]  /*0360*/  @!P3 FSEL R10, R10, R9, P4 ;  /* 0x000000090a0ab208 */ /* 0x000fe20002000000 */
[----:B------:R-:W-:Y:S01]  /*0370*/  IMAD.SHL.U32 R9, R7, 0x8, RZ ;  /* 0x0000000807097824 */ /* 0x000fe200078e00ff */
[----:B------:R-:W-:Y:S02]  /*0380*/  ISETP.GE.U32.AND P3, PT, R4, 0x4, PT ;  /* 0x000000040400780c */ /* 0x000fe40003f66070 */
[----:B------:R-:W-:Y:S01]  /*0390*/  LOP3.LUT R4, R3, 0x1, RZ, 0xc0, !PT ;  /* 0x0000000103047812 */ /* 0x000fe200078ec0ff */
[----:B------:R-:W-:Y:S01]  /*03a0*/  IMAD.MOV.U32 R12, RZ, RZ, R10 ;  /* 0x000000ffff0c7224 */ /* 0x000fe200078e000a */
[----:B------:R-:W-:Y:S02]  /*03b0*/  @!P0 FSEL R14, R14, R5, P2 ;  /* 0x000000050e0e8208 */ /* 0x000fe40001000000 */
[----:B------:R-:W-:Y:S02]  /*03c0*/  LOP3.LUT R11, R9, R8, RZ, 0xfc, !PT ;  /* 0x00000008090b7212 */ /* 0x000fe400078efcff */
[----:B------:R-:W1:Y:S01]  /*03d0*/  SHFL.BFLY PT, R15, R12, 0x4, 0x1f ;  /* 0x0c801f000c0f7f89 */ /* 0x000e6200000e0000 */
[----:B------:R-:W-:-:S02]  /*03e0*/  FSETP.NAN.AND P4, PT, R14, R14, PT ;  /* 0x0000000e0e00720b */ /* 0x000fc40003f88000 */
[C---:B------:R-:W-:Y:S01]  /*03f0*/  FSETP.NAN.AND P6, PT, R12.reuse, R12, PT ;  /* 0x0000000c0c00720b */ /* 0x040fe20003fc8000 */
[----:B------:R-:W2:Y:S01]  /*0400*/  SHFL.BFLY PT, R5, R14, 0x4, 0x1f ;  /* 0x0c801f000e057f89 */ /* 0x000ea200000e0000 */
[C---:B------:R-:W-:Y:S02]  /*0410*/  ISETP.GE.AND P2, PT, R3.reuse, 0x10, PT ;  /* 0x000000100300780c */ /* 0x040fe40003f46270 */
[----:B------:R-:W-:Y:S02]  /*0420*/  LEA R10, R3, UR4, 0x2 ;  /* 0x00000004030a7c11 */ /* 0x000fe4000f8e10ff */
[----:B-1----:R-:W-:Y:S02]  /*0430*/  FSETP.GT.AND P5, PT, R12, R15, PT ;  /* 0x0000000f0c00720b */ /* 0x002fe40003fa4000 */
[----:B--2---:R-:W-:-:S11]  /*0440*/  FSETP.GT.AND P0, PT, R14, R5, PT ;  /* 0x000000050e00720b */ /* 0x004fd60003f04000 */
[----:B------:R-:W-:Y:S02]  /*0450*/  @!P5 SEL R12, R12, R15, P6 ;  /* 0x0000000f0c0cd207 */ /* 0x000fe40003000000 */
[----:B------:R-:W-:-:S03]  /*0460*/  @!P0 SEL R14, R14, R5, P4 ;  /* 0x000000050e0e8207 */ /* 0x000fc60002000000 */
[----:B------:R-:W-:Y:S01]  /*0470*/  @!P3 STS [R11+UR4+0x8], R12 ;  /* 0x0000080c0b00b988 */ /* 0x000fe20008000804 */
[----:B------:R-:W-:-:S03]  /*0480*/  ISETP.NE.U32.AND P0, PT, R4, 0x1, PT ;  /* 0x000000010400780c */ /* 0x000fc60003f05070 */
[----:B------:R-:W-:Y:S01]  /*0490*/  @!P3 STS [R11+UR4], R14 ;  /* 0x0000000e0b00b988 */ /* 0x000fe20008000804 */
[----:B------:R-:W-:Y:S01]  /*04a0*/  BAR.SYNC.DEFER_BLOCKING 0x0 ;  /* 0x0000000000007b1d */ /* 0x000fe20000010000 */
[----:B------:R-:W-:-:S05]  /*04b0*/  ISETP.LT.AND P0, PT, R3, 0x10, P0 ;  /* 0x000000100300780c */ /* 0x000fca0000701270 */
[----:B------:R-:W1:Y:S04]  /*04c0*/  @!P2 LDS R6, [R10] ;  /* 0x000000000a06a984 */ /* 0x000e680000000800 */
[----:B-1----:R-:W1:Y:S01]  /*04d0*/  SHFL.BFLY PT, R5, R6, 0x1, 0x1f ;  /* 0x0c201f0006057f89 */ /* 0x002e6200000e0000 */
[C---:B------:R-:W-:Y:S02]  /*04e0*/  FSETP.NAN.AND P5, PT, R6.reuse, R6, PT ;  /* 0x000000060600720b */ /* 0x040fe40003fa8000 */
[----:B-1----:R-:W-:-:S04]  /*04f0*/  FSETP.GT.AND P4, PT, R6, R5, PT ;  /* 0x000000050600720b */ /* 0x002fc80003f84000 */
[----:B------:R-:W-:-:S04]  /*0500*/  SEL R5, R6, R5, P4 ;  /* 0x0000000506057207 */ /* 0x000fc80002000000 */
[----:B------:R-:W-:-:S05]  /*0510*/  SEL R15, R6, R5, P5 ;  /* 0x00000005060f7207 */ /* 0x000fca0002800000 */
[----:B------:R-:W-:Y:S01]  /*0520*/  @P0 STS [R10], R15 ;  /* 0x0000000f0a000388 */ /* 0x000fe20000000800 */
[----:B------:R-:W-:Y:S06]  /*0530*/  BAR.SYNC.DEFER_BLOCKING 0x0 ;  /* 0x0000000000007b1d */ /* 0x000fec0000010000 */
[----:B------:R-:W1:Y:S04]  /*0540*/  LDS R4, [R9+UR4] ;  /* 0x0000000409047984 */ /* 0x000e680008000800 */
[----:B------:R-:W2:Y:S01]  /*0550*/  LDS R5, [R9+UR4+0x8] ;  /* 0x0000080409057984 */ /* 0x000ea20008000800 */
[----:B-1----:R-:W-:-:S04]  /*0560*/  FADD R13, R13, -R4 ;  /* 0x800000040d0d7221 */ /* 0x002fc80000000000 */
[----:B------:R-:W-:Y:S01]  /*0570*/  FMUL R13, R13, 1.4426950216293334961 ;  /* 0x3fb8aa3b0d0d7820 */ /* 0x000fe20000400000 */
[----:B--2---:R-:W-:Y:S01]  /*0580*/  FADD R6, R16, -R5 ;  /* 0x8000000510067221 */ /* 0x004fe20000000000 */
[----:B------:R-:W-:Y:S03]  /*0590*/  BAR.SYNC.DEFER_BLOCKING 0x0 ;  /* 0x0000000000007b1d */ /* 0x000fe60000010000 */
[----:B------:R-:W-:Y:S01]  /*05a0*/  FSETP.GEU.AND P4, PT, R13, -126, PT ;  /* 0xc2fc00000d00780b */ /* 0x000fe20003f8e000 */
[----:B------:R-:W-:-:S05]  /*05b0*/  FMUL R12, R6, 1.4426950216293334961 ;  /* 0x3fb8aa3b060c7820 */ /* 0x000fca0000400000 */
[----:B------:R-:W-:-:S07]  /*05c0*/  FSETP.GEU.AND P5, PT, R12, -126, PT ;  /* 0xc2fc00000c00780b */ /* 0x000fce0003fae000 */
[----:B------:R-:W-:-:S04]  /*05d0*/  @!P4 FMUL R13, R13, 0.5 ;  /* 0x3f0000000d0dc820 */ /* 0x000fc80000400000 */
[----:B------:R-:W1:Y:S02]  /*05e0*/  MUFU.EX2 R6, R13 ;  /* 0x0000000d00067308 */ /* 0x000e640000000800 */
[----:B------:R-:W-:-:S06]  /*05f0*/  @!P5 FMUL R12, R12, 0.5 ;  /* 0x3f0000000c0cd820 */ /* 0x000fcc0000400000 */
[----:B------:R2:W3:Y:S01]  /*0600*/  MUFU.EX2 R14, R12 ;  /* 0x0000000c000e7308 */ /* 0x0004e20000000800 */
[----:B-1----:R-:W-:Y:S01]  /*0610*/  @!P4 FMUL R6, R6, R6 ;  /* 0x000000060606c220 */ /* 0x002fe20000400000 */
[----:B--2---:R-:W-:-:S04]  /*0620*/  VIADD R12, R9, UR4 ;  /* 0x00000004090c7c36 */ /* 0x004fc80008000000 */
[----:B------:R-:W-:Y:S01]  /*0630*/  FSEL R6, R6, RZ, !P1 ;  /* 0x000000ff06067208 */ /* 0x000fe20004800000 */
[----:B------:R-:W-:Y:S02]  /*0640*/  IMAD R7, R7, -0x4, R12 ;  /* 0xfffffffc07077824 */ /* 0x000fe400078e020c */
[----:B---3--:R-:W-:Y:S02]  /*0650*/  @!P5 FMUL R14, R14, R14 ;  /* 0x0000000e0e0ed220 */ /* 0x008fe40000400000 */
[----:B------:R-:W1:Y:S03]  /*0660*/  SHFL.BFLY PT, R15, R6, 0x10, 0x1f ;  /* 0x0e001f00060f7f89 */ /* 0x000e6600000e0000 */
[----:B------:R-:W-:Y:S01]  /*0670*/  FSEL R14, R14, RZ, !P1 ;  /* 0x000000ff0e0e7208 */ /* 0x000fe20004800000 */
[----:B------:R2:W-:Y:S04]  /*0680*/  STS.64 [R7], R4 ;  /* 0x0000000407007388 */ /* 0x0005e80000000a00 */
[----:B------:R-:W3:Y:S01]  /*0690*/  SHFL.BFLY PT, R17, R14, 0x10, 0x1f ;  /* 0x0e001f000e117f89 */ /* 0x000ee200000e0000 */
[----:B--2---:R-:W2:Y:S01]  /*06a0*/  LDC.64 R4, c[0x0][0x220] ;  /* 0x00008800ff047b82 */ /* 0x004ea20000000a00 */
[----:B-1----:R-:W-:Y:S01]  /*06b0*/  FADD R15, R6, R15 ;  /* 0x0000000f060f7221 */ /* 0x002fe20000000000 */
[----:B------:R-:W-:-:S04]  /*06c0*/  LOP3.LUT R6, R3, 0x7, RZ, 0xc0, !PT ;  /* 0x0000000703067812 */ /* 0x000fc800078ec0ff */
[----:B------:R-:W1:Y:S01]  /*06d0*/  SHFL.BFLY PT, R16, R15, 0x8, 0x1f ;  /* 0x0d001f000f107f89 */ /* 0x000e6200000e0000 */
[----:B------:R-:W-:Y:S01]  /*06e0*/  LEA R6, R6, UR4, 0x2 ;  /* 0x0000000406067c11 */ /* 0x000fe2000f8e10ff */
[----:B---3--:R-:W-:-:S05]  /*06f0*/  FADD R17, R14, R17 ;  /* 0x000000110e117221 */ /* 0x008fca0000000000 */
[----:B------:R-:W3:Y:S01]  /*0700*/  SHFL.BFLY PT, R18, R17, 0x8, 0x1f ;  /* 0x0d001f0011127f89 */ /* 0x000ee200000e0000 */
[----:B-1----:R-:W-:-:S05]  /*0710*/  FADD R16, R15, R16 ;  /* 0x000000100f107221 */ /* 0x002fca0000000000 */
[----:B------:R-:W1:Y:S01]  /*0720*/  SHFL.BFLY PT, R13, R16, 0x4, 0x1f ;  /* 0x0c801f00100d7f89 */ /* 0x000e6200000e0000 */
[----:B---3--:R-:W-:Y:S01]  /*0730*/  FADD R18, R17, R18 ;  /* 0x0000001211127221 */ /* 0x008fe20000000000 */
[----:B------:R-:W-:Y:S06]  /*0740*/  BAR.SYNC.DEFER_BLOCKING 0x0 ;  /* 0x0000000000007b1d */ /* 0x000fec0000010000 */
[----:B------:R-:W3:Y:S01]  /*0750*/  SHFL.BFLY PT, R19, R18, 0x4, 0x1f ;  /* 0x0c801f0012137f89 */ /* 0x000ee200000e0000 */
[----:B-1----:R-:W-:-:S03]  /*0760*/  FADD R12, R16, R13 ;  /* 0x0000000d100c7221 */ /* 0x002fc60000000000 */
[----:B------:R-:W-:Y:S01]  /*0770*/  LDS R13, [R6] ;  /* 0x00000000060d7984 */ /* 0x000fe20000000800 */
[----:B------:R-:W-:Y:S01]  /*0780*/  BAR.SYNC.DEFER_BLOCKING 0x0 ;  /* 0x0000000000007b1d */ /* 0x000fe20000010000 */
[----:B---3--:R-:W-:-:S05]  /*0790*/  FADD R14, R18, R19 ;  /* 0x00000013120e7221 */ /* 0x008fca0000000000 */
[----:B------:R1:W-:Y:S04]  /*07a0*/  @!P3 STS [R11+UR4], R12 ;  /* 0x0000000c0b00b988 */ /* 0x0003e80008000804 */
[----:B------:R3:W-:Y:S01]  /*07b0*/  @!P3 STS [R11+UR4+0x8], R14 ;  /* 0x0000080e0b00b988 */ /* 0x0007e20008000804 */
[----:B------:R-:W-:Y:S01]  /*07c0*/  BAR.SYNC.DEFER_BLOCKING 0x0 ;  /* 0x0000000000007b1d */ /* 0x000fe20000010000 */
[----:B-1----:R-:W-:-:S04]  /*07d0*/  SHF.R.U32.HI R12, RZ, 0x3, R3 ;  /* 0x00000003ff0c7819 */ /* 0x002fc80000011603 */
[----:B---3--:R-:W-:Y:S01]  /*07e0*/  SGXT.U32 R11, R12, 0x2 ;  /* 0x000000020c0b781a */ /* 0x008fe20000000000 */
[----:B------:R-:W1:Y:S04]  /*07f0*/  @!P2 LDS R2, [R10] ;  /* 0x000000000a02a984 */ /* 0x000e680000000800 */
[----:B-1----:R-:W1:Y:S02]  /*0800*/  SHFL.BFLY PT, R15, R2, 0x1, 0x1f ;  /* 0x0c201f00020f7f89 */ /* 0x002e6400000e0000 */
[----:B-1----:R-:W-:-:S05]  /*0810*/  FADD R15, R2, R15 ;  /* 0x0000000f020f7221 */ /* 0x002fca0000000000 */
[----:B------:R-:W-:Y:S01]  /*0820*/  @P0 STS [R10], R15 ;  /* 0x0000000f0a000388 */ /* 0x000fe20000000800 */
[----:B------:R-:W-:Y:S01]  /*0830*/  BAR.SYNC.DEFER_BLOCKING 0x0 ;  /* 0x0000000000007b1d */ /* 0x000fe20000010000 */
[----:B------:R-:W-:Y:S02]  /*0840*/  LOP3.LUT P0, RZ, R8, R11, RZ, 0xfc, !PT ;  /* 0x0000000b08ff7212 */ /* 0x000fe4000780fcff */
[----:B------:R-:W-:-:S05]  /*0850*/  LOP3.LUT R11, R0, 0x7, R3, 0xf8, !PT ;  /* 0x00000007000b7812 */ /* 0x000fca00078ef803 */
[----:B--2---:R-:W-:Y:S01]  /*0860*/  IMAD.WIDE R2, R11, 0x4, R4 ;  /* 0x000000040b027825 */ /* 0x004fe200078e0204 */
[----:B------:R-:W-:Y:S04]  /*0870*/  LDS R16, [R9+UR4] ;  /* 0x0000000409107984 */ /* 0x000fe80008000800 */
[----:B------:R-:W1:Y:S01]  /*0880*/  LDS R17, [R9+UR4+0x8] ;  /* 0x0000080409117984 */ /* 0x000e620008000800 */
[----:B------:R-:W-:Y:S06]  /*0890*/  BAR.SYNC.DEFER_BLOCKING 0x0 ;  /* 0x0000000000007b1d */ /* 0x000fec0000010000 */
[----:B-1----:R1:W-:Y:S02]  /*08a0*/  STS.64 [R7], R16 ;  /* 0x0000001007007388 */ /* 0x0023e40000000a00 */
[----:B------:R-:W-:Y:S06]  /*08b0*/  BAR.SYNC.DEFER_BLOCKING 0x0 ;  /* 0x0000000000007b1d */ /* 0x000fec0000010000 */
[----:B------:R1:W-:Y:S01]  /*08c0*/  @!P0 STG.E desc[UR6][R2.64], R13 ;  /* 0x0000000d02008986 */ /* 0x0003e2000c101906 */
[----:B------:R-:W-:Y:S05]  /*08d0*/  @P0 EXIT ;  /* 0x000000000000094d */ /* 0x000fea0003800000 */
[----:B------:R-:W0:Y:S01]  /*08e0*/  LDS R5, [R6] ;  /* 0x0000000006057984 */ /* 0x000e220000000800 */
[----:B-1----:R-:W1:Y:S02]  /*08f0*/  LDC.64 R2, c[0x0][0x228] ;  /* 0x00008a00ff027b82 */ /* 0x002e640000000a00 */
[----:B-1----:R-:W-:-:S05]  /*0900*/  IMAD.WIDE R2, R11, 0x4, R2 ;  /* 0x000000040b027825 */ /* 0x002fca00078e0202 */
[----:B0-----:R-:W-:Y:S01]  /*0910*/  STG.E desc[UR6][R2.64], R5 ;  /* 0x0000000502007986 */ /* 0x001fe2000c101906 */
[----:B------:R-:W-:Y:S05]  /*0920*/  EXIT ;  /* 0x000000000000794d */ /* 0x000fea0003800000 */
.L_x_0:
[----:B------:R-:W-:-:S00]  /*0930*/  BRA `(.L_x_0) ;  /* 0xfffffffc00fc7947 */ /* 0x000fc0000383ffff */
[----:B------:R-:W-:-:S00]  /*0940*/  NOP ;  /* 0x0000000000007918 */ /* 0x000fc00000000000 */
        /* <DEDUP_REMOVED lines=11> */
.L_x_1:


//--------------------- .nv.shared.triton_per_fused__log_softmax_convolution_27 --------------------------
	.section	.nv.shared.triton_per_fused__log_softmax_convolution_27,"aw",@nobits
	.sectionflags	@""
	.align	16
	.zero		1024


//--------------------- .nv.constant0.triton_per_fused__log_softmax_convolution_27 --------------------------
	.section	.nv.constant0.triton_per_fused__log_softmax_convolution_27,"a",@progbits
	.sectionflags	@""
	.align	4
.nv.constant0.triton_per_fused__log_softmax_convolution_27:
	.zero		568
